//
// Generated by NVIDIA NVVM Compiler
//
// Compiler Build ID: CL-36424714
// Cuda compilation tools, release 13.0, V13.0.88
// Based on NVVM 20.0.0
//

.version 9.0
.target sm_100
.address_size 64

	// .globl	_Z10vector_addPfS_S_i

.visible .entry _Z10vector_addPfS_S_i(
	.param .u64 .ptr .align 1 _Z10vector_addPfS_S_i_param_0,
	.param .u64 .ptr .align 1 _Z10vector_addPfS_S_i_param_1,
	.param .u64 .ptr .align 1 _Z10vector_addPfS_S_i_param_2,
	.param .u32 _Z10vector_addPfS_S_i_param_3
)
{
	.reg .pred 	%p<2>;
	.reg .b32 	%r<6>;
	.reg .b32 	%f<9>;
	.reg .b64 	%rd<11>;

	ld.param.u64 	%rd1, [_Z10vector_addPfS_S_i_param_0];
	ld.param.u64 	%rd2, [_Z10vector_addPfS_S_i_param_1];
	ld.param.u64 	%rd3, [_Z10vector_addPfS_S_i_param_2];
	ld.param.u32 	%r2, [_Z10vector_addPfS_S_i_param_3];
	mov.u32 	%r3, %ctaid.x;
	mov.u32 	%r4, %ntid.x;
	mov.u32 	%r5, %tid.x;
	mad.lo.s32 	%r1, %r3, %r4, %r5;
	setp.ge.s32 	%p1, %r1, %r2;
	@%p1 bra 	$L__BB0_2;
	cvta.to.global.u64 	%rd4, %rd1;
	cvta.to.global.u64 	%rd5, %rd2;
	cvta.to.global.u64 	%rd6, %rd3;
	mul.wide.s32 	%rd7, %r1, 4;
	add.s64 	%rd8, %rd4, %rd7;
	ld.global.f32 	%f1, [%rd8];
	add.s64 	%rd9, %rd5, %rd7;
	ld.global.f32 	%f2, [%rd9];
	add.f32 	%f3, %f1, %f2;
	add.s64 	%rd10, %rd6, %rd7;
	st.global.f32 	[%rd10], %f3;
	ld.global.f32 	%f4, [%rd8];
	ld.global.f32 	%f5, [%rd9];
	mul.f32 	%f6, %f4, %f5;
	fma.rn.f32 	%f7, %f6, 0f3F000000, %f3;
	mul.f32 	%f8, %f7, %f7;
	st.global.f32 	[%rd10], %f8;
$L__BB0_2:
	ret;

}


// ===== COMPILED SASS (sm_100) =====

	.target	sm_100

	.elftype	@"ET_EXEC"


//--------------------- .note.nv.tkinfo           --------------------------
	.section	.note.nv.tkinfo,"",@"SHT_NOTE"
	.sectionflags	@"SHF_NOTE_NV_TKINFO"
	.tkinfo
        /*0018*/ 	.word	0x00000002
        /*0030*/ 	.string	""
        /*0030*/ 	.string	"ptxas"
        /*0030*/ 	.string	"Cuda compilation tools, release 13.0, V13.0.88"
        /*0030*/ 	.string	"Build cuda_13.0.r13.0/compiler.36424714_0"
        /*0030*/ 	.string	"-arch sm_100 -m 64 "



//--------------------- .note.nv.cuinfo           --------------------------
	.section	.note.nv.cuinfo,"",@"SHT_NOTE"
	.sectionflags	@"SHF_NOTE_NV_CUINFO"
        /*0018*/ 	.short	0x0002
        /*001a*/ 	.short	0x0064
        /*001c*/ 	.short	0x0082
	.zero		2


//--------------------- .nv.info                  --------------------------
	.section	.nv.info,"",@"SHT_CUDA_INFO"
	.align	4


	//----- nvinfo : EIATTR_REGCOUNT
	.align		4
        /*0000*/ 	.byte	0x04, 0x2f
        /*0002*/ 	.short	(.L_1 - .L_0)
	.align		4
.L_0:
        /*0004*/ 	.word	index@(_Z10vector_addPfS_S_i)
        /*0008*/ 	.word	0x0000000e


	//----- nvinfo : EIATTR_FRAME_SIZE
	.align		4
.L_1:
        /*000c*/ 	.byte	0x04, 0x11
        /*000e*/ 	.short	(.L_3 - .L_2)
	.align		4
.L_2:
        /*0010*/ 	.word	index@(_Z10vector_addPfS_S_i)
        /*0014*/ 	.word	0x00000000


	//----- nvinfo : EIATTR_MIN_STACK_SIZE
	.align		4
.L_3:
        /*0018*/ 	.byte	0x04, 0x12
        /*001a*/ 	.short	(.L_5 - .L_4)
	.align		4
.L_4:
        /*001c*/ 	.word	index@(_Z10vector_addPfS_S_i)
        /*0020*/ 	.word	0x00000000
.L_5:


//--------------------- .nv.compat                --------------------------
	.section	.nv.compat,"",@"SHT_CUDA_COMPAT_INFO"
	.align	4
        /*0000*/ 	.byte	0x02, 0x09, 0x00, 0x00, 0x02, 0x02, 0x01, 0x00, 0x02, 0x05, 0x05, 0x00, 0x03, 0x07, 0x01, 0x01
        /*0010*/ 	.byte	0x02, 0x03, 0x00, 0x00, 0x02, 0x06, 0x01, 0x00, 0x04, 0x0b, 0x08, 0x00, 0x09, 0x00, 0x00, 0x00
        /*0020*/ 	.byte	0x00, 0x00, 0x00, 0x00


//--------------------- .nv.info._Z10vector_addPfS_S_i --------------------------
	.section	.nv.info._Z10vector_addPfS_S_i,"",@"SHT_CUDA_INFO"
	.sectionflags	@""
	.align	4


	//----- nvinfo : EIATTR_CUDA_API_VERSION
	.align		4
        /*0000*/ 	.byte	0x04, 0x37
        /*0002*/ 	.short	(.L_7 - .L_6)
.L_6:
        /*0004*/ 	.word	0x00000082


	//----- nvinfo : EIATTR_KPARAM_INFO
	.align		4
.L_7:
        /*0008*/ 	.byte	0x04, 0x17
        /*000a*/ 	.short	(.L_9 - .L_8)
.L_8:
        /*000c*/ 	.word	0x00000000
        /*0010*/ 	.short	0x0003
        /*0012*/ 	.short	0x0018
        /*0014*/ 	.byte	0x00, 0xf0, 0x11, 0x00


	//----- nvinfo : EIATTR_KPARAM_INFO
	.align		4
.L_9:
        /*0018*/ 	.byte	0x04, 0x17
        /*001a*/ 	.short	(.L_11 - .L_10)
.L_10:
        /*001c*/ 	.word	0x00000000
        /*0020*/ 	.short	0x0002
        /*0022*/ 	.short	0x0010
        /*0024*/ 	.byte	0x00, 0xf5, 0x21, 0x00


	//----- nvinfo : EIATTR_KPARAM_INFO
	.align		4
.L_11:
        /*0028*/ 	.byte	0x04, 0x17
        /*002a*/ 	.short	(.L_13 - .L_12)
.L_12:
        /*002c*/ 	.word	0x00000000
        /*0030*/ 	.short	0x0001
        /*0032*/ 	.short	0x0008
        /*0034*/ 	.byte	0x00, 0xf5, 0x21, 0x00


	//----- nvinfo : EIATTR_KPARAM_INFO
	.align		4
.L_13:
        /*0038*/ 	.byte	0x04, 0x17
        /*003a*/ 	.short	(.L_15 - .L_14)
.L_14:
        /*003c*/ 	.word	0x00000000
        /*0040*/ 	.short	0x0000
        /*0042*/ 	.short	0x0000
        /*0044*/ 	.byte	0x00, 0xf5, 0x21, 0x00


	//----- nvinfo : EIATTR_SPARSE_MMA_MASK
	.align		4
.L_15:
        /*0048*/ 	.byte	0x03, 0x50
        /*004a*/ 	.short	0x0000


	//----- nvinfo : EIATTR_MAXREG_COUNT
	.align		4
        /*004c*/ 	.byte	0x03, 0x1b
        /*004e*/ 	.short	0x00ff


	//----- nvinfo : EIATTR_MERCURY_ISA_VERSION
	.align		4
        /*0050*/ 	.byte	0x03, 0x5f
        /*0052*/ 	.short	0x0101


	//----- nvinfo : EIATTR_VRC_CTA_INIT_COUNT
	.align		4
        /*0054*/ 	.byte	0x02, 0x4a
	.zero		1
	.zero		1


	//----- nvinfo : EIATTR_EXIT_INSTR_OFFSETS
	.align		4
        /*0058*/ 	.byte	0x04, 0x1c
        /*005a*/ 	.short	(.L_17 - .L_16)


	//   ....[0]....
.L_16:
        /*005c*/ 	.word	0x00000070


	//   ....[1]....
        /*0060*/ 	.word	0x00000190


	//----- nvinfo : EIATTR_CBANK_PARAM_SIZE
	.align		4
.L_17:
        /*0064*/ 	.byte	0x03, 0x19
        /*0066*/ 	.short	0x001c


	//----- nvinfo : EIATTR_PARAM_CBANK
	.align		4
        /*0068*/ 	.byte	0x04, 0x0a
        /*006a*/ 	.short	(.L_19 - .L_18)
	.align		4
.L_18:
        /*006c*/ 	.word	index@(.nv.constant0._Z10vector_addPfS_S_i)
        /*0070*/ 	.short	0x0380
        /*0072*/ 	.short	0x001c


	//----- nvinfo : EIATTR_SW_WAR
	.align		4
.L_19:
        /*0074*/ 	.byte	0x04, 0x36
        /*0076*/ 	.short	(.L_21 - .L_20)
.L_20:
        /*0078*/ 	.word	0x00000008
.L_21:


//--------------------- .nv.callgraph             --------------------------
	.section	.nv.callgraph,"",@"SHT_CUDA_CALLGRAPH"
	.align	4
	.sectionentsize	8
	.align		4
        /*0000*/ 	.word	0x00000000
	.align		4
        /*0004*/ 	.word	0xffffffff
	.align		4
        /*0008*/ 	.word	0x00000000
	.align		4
        /*000c*/ 	.word	0xfffffffe
	.align		4
        /*0010*/ 	.word	0x00000000
	.align		4
        /*0014*/ 	.word	0xfffffffd
	.align		4
        /*0018*/ 	.word	0x00000000
	.align		4
        /*001c*/ 	.word	0xfffffffc


//--------------------- .text._Z10vector_addPfS_S_i --------------------------
	.section	.text._Z10vector_addPfS_S_i,"ax",@progbits
	.align	128
        .global         _Z10vector_addPfS_S_i
        .type           _Z10vector_addPfS_S_i,@function
        .size           _Z10vector_addPfS_S_i,(.L_x_1 - _Z10vector_addPfS_S_i)
        .other          _Z10vector_addPfS_S_i,@"STO_CUDA_ENTRY STV_DEFAULT"
_Z10vector_addPfS_S_i:
.text._Z10vector_addPfS_S_i:
[----:B------:R-:W-:Y:S01]  /*0000*/  LDC R1, c[0x0][0x37c] ;  /* 0x0000df00ff017b82 */ /* 0x000fe20000000800 */
[----:B------:R-:W0:Y:S07]  /*0010*/  S2R R0, SR_TID.X ;  /* 0x0000000000007919 */ /* 0x000e2e0000002100 */
[----:B------:R-:W0:Y:S01]  /*0020*/  S2UR UR4, SR_CTAID.X ;  /* 0x00000000000479c3 */ /* 0x000e220000002500 */
[----:B------:R-:W1:Y:S07]  /*0030*/  LDCU UR5, c[0x0][0x398] ;  /* 0x00007300ff0577ac */ /* 0x000e6e0008000800 */
[----:B------:R-:W0:Y:S02]  /*0040*/  LDC R9, c[0x0][0x360] ;  /* 0x0000d800ff097b82 */ /* 0x000e240000000800 */
[----:B0-----:R-:W-:-:S05]  /*0050*/  IMAD R9, R9, UR4, R0 ;  /* 0x0000000409097c24 */ /* 0x001fca000f8e0200 */
[----:B-1----:R-:W-:-:S13]  /*0060*/  ISETP.GE.AND P0, PT, R9, UR5, PT ;  /* 0x0000000509007c0c */ /* 0x002fda000bf06270 */
[----:B------:R-:W-:Y:S05]  /*0070*/  @P0 EXIT ;  /* 0x000000000000094d */ /* 0x000fea0003800000 */
[----:B------:R-:W0:Y:S01]  /*0080*/  LDC.64 R2, c[0x0][0x380] ;  /* 0x0000e000ff027b82 */ /* 0x000e220000000a00 */
[----:B------:R-:W1:Y:S07]  /*0090*/  LDCU.64 UR4, c[0x0][0x358] ;  /* 0x00006b00ff0477ac */ /* 0x000e6e0008000a00 */
[----:B------:R-:W2:Y:S08]  /*00a0*/  LDC.64 R4, c[0x0][0x388] ;  /* 0x0000e200ff047b82 */ /* 0x000eb00000000a00 */
[----:B------:R-:W3:Y:S01]  /*00b0*/  LDC.64 R6, c[0x0][0x390] ;  /* 0x0000e400ff067b82 */ /* 0x000ee20000000a00 */
[----:B0-----:R-:W-:-:S05]  /*00c0*/  IMAD.WIDE R2, R9, 0x4, R2 ;  /* 0x0000000409027825 */ /* 0x001fca00078e0202 */
[----:B-1----:R-:W4:Y:S01]  /*00d0*/  LDG.E R0, desc[UR4][R2.64] ;  /* 0x0000000402007981 */ /* 0x002f22000c1e1900 */
[----:B--2---:R-:W-:-:S05]  /*00e0*/  IMAD.WIDE R4, R9, 0x4, R4 ;  /* 0x0000000409047825 */ /* 0x004fca00078e0204 */
[----:B------:R-:W4:Y:S01]  /*00f0*/  LDG.E R11, desc[UR4][R4.64] ;  /* 0x00000004040b7981 */ /* 0x000f22000c1e1900 */
[----:B---3--:R-:W-:-:S04]  /*0100*/  IMAD.WIDE R6, R9, 0x4, R6 ;  /* 0x0000000409067825 */ /* 0x008fc800078e0206 */
[----:B----4-:R-:W-:-:S05]  /*0110*/  FADD R11, R0, R11 ;  /* 0x0000000b000b7221 */ /* 0x010fca0000000000 */
[----:B------:R-:W-:Y:S04]  /*0120*/  STG.E desc[UR4][R6.64], R11 ;  /* 0x0000000b06007986 */ /* 0x000fe8000c101904 */
[----:B------:R-:W2:Y:S04]  /*0130*/  LDG.E R0, desc[UR4][R2.64] ;  /* 0x0000000402007981 */ /* 0x000ea8000c1e1900 */
[----:B------:R-:W2:Y:S02]  /*0140*/  LDG.E R9, desc[UR4][R4.64] ;  /* 0x0000000404097981 */ /* 0x000ea4000c1e1900 */
[----:B--2---:R-:W-:-:S04]  /*0150*/  FMUL R0, R0, R9 ;  /* 0x0000000900007220 */ /* 0x004fc80000400000 */
[----:B------:R-:W-:-:S04]  /*0160*/  FFMA R0, R0, 0.5, R11 ;  /* 0x3f00000000007823 */ /* 0x000fc8000000000b */
[----:B------:R-:W-:-:S05]  /*0170*/  FMUL R9, R0, R0 ;  /* 0x0000000000097220 */ /* 0x000fca0000400000 */
[----:B------:R-:W-:Y:S01]  /*0180*/  STG.E desc[UR4][R6.64], R9 ;  /* 0x0000000906007986 */ /* 0x000fe2000c101904 */
[----:B------:R-:W-:Y:S05]  /*0190*/  EXIT ;  /* 0x000000000000794d */ /* 0x000fea0003800000 */
.L_x_0:
[----:B------:R-:W-:-:S00]  /*01a0*/  BRA `(.L_x_0) ;  /* 0xfffffffc00fc7947 */ /* 0x000fc0000383ffff */
[----:B------:R-:W-:-:S00]  /*01b0*/  NOP ;  /* 0x0000000000007918 */ /* 0x000fc00000000000 */
        /* <DEDUP_REMOVED lines=12> */
.L_x_1:


//--------------------- .nv.shared.reserved.0     --------------------------
	.section	.nv.shared.reserved.0,"aw",@nobits
	.weak		__nv_reservedSMEM_offset_0_alias
	.size		__nv_reservedSMEM_offset_0_alias, 0, 64
	.other		__nv_reservedSMEM_offset_0_alias,@"STO_CUDA_RESERVED_SHARED STV_DEFAULT"
__nv_reservedSMEM_offset_0_alias:
	.zero		0
	.zero		64


//--------------------- .nv.constant0._Z10vector_addPfS_S_i --------------------------
	.section	.nv.constant0._Z10vector_addPfS_S_i,"a",@progbits
	.sectionflags	@""
	.align	4
.nv.constant0._Z10vector_addPfS_S_i:
	.zero		924


//--------------------- SYMBOLS --------------------------

	.type		.nv.reservedSmem.offset0,@object
	.size		.nv.reservedSmem.offset0,0x4
